//
// Generated by NVIDIA NVVM Compiler
//
// Compiler Build ID: CL-36424714
// Cuda compilation tools, release 13.0, V13.0.88
// Based on NVVM 20.0.0
//

.version 9.0
.target sm_100
.address_size 64

	// .globl	_Z20vectorAdditionKerneliPfS_S_

.visible .entry _Z20vectorAdditionKerneliPfS_S_(
	.param .u32 _Z20vectorAdditionKerneliPfS_S__param_0,
	.param .u64 .ptr .align 1 _Z20vectorAdditionKerneliPfS_S__param_1,
	.param .u64 .ptr .align 1 _Z20vectorAdditionKerneliPfS_S__param_2,
	.param .u64 .ptr .align 1 _Z20vectorAdditionKerneliPfS_S__param_3
)
{
	.reg .pred 	%p<7>;
	.reg .b32 	%r<31>;
	.reg .b32 	%f<16>;
	.reg .b64 	%rd<25>;

	ld.param.u32 	%r12, [_Z20vectorAdditionKerneliPfS_S__param_0];
	ld.param.u64 	%rd4, [_Z20vectorAdditionKerneliPfS_S__param_1];
	ld.param.u64 	%rd5, [_Z20vectorAdditionKerneliPfS_S__param_2];
	ld.param.u64 	%rd6, [_Z20vectorAdditionKerneliPfS_S__param_3];
	cvta.to.global.u64 	%rd1, %rd6;
	cvta.to.global.u64 	%rd2, %rd5;
	cvta.to.global.u64 	%rd3, %rd4;
	mov.u32 	%r13, %tid.x;
	mov.u32 	%r14, %ctaid.x;
	mov.u32 	%r15, %ntid.x;
	mad.lo.s32 	%r29, %r14, %r15, %r13;
	mov.u32 	%r16, %nctaid.x;
	mul.lo.s32 	%r2, %r16, %r15;
	setp.ge.s32 	%p1, %r29, %r12;
	@%p1 bra 	$L__BB0_7;
	add.s32 	%r17, %r29, %r2;
	max.s32 	%r18, %r12, %r17;
	setp.lt.s32 	%p2, %r17, %r12;
	selp.u32 	%r19, 1, 0, %p2;
	add.s32 	%r20, %r17, %r19;
	sub.s32 	%r21, %r18, %r20;
	div.u32 	%r22, %r21, %r2;
	add.s32 	%r3, %r22, %r19;
	and.b32  	%r23, %r3, 3;
	setp.eq.s32 	%p3, %r23, 3;
	@%p3 bra 	$L__BB0_4;
	add.s32 	%r24, %r3, 1;
	and.b32  	%r25, %r24, 3;
	neg.s32 	%r27, %r25;
$L__BB0_3:
	.pragma "nounroll";
	mul.wide.s32 	%rd7, %r29, 4;
	add.s64 	%rd8, %rd1, %rd7;
	add.s64 	%rd9, %rd2, %rd7;
	add.s64 	%rd10, %rd3, %rd7;
	ld.global.f32 	%f1, [%rd10];
	ld.global.f32 	%f2, [%rd9];
	add.f32 	%f3, %f1, %f2;
	st.global.f32 	[%rd8], %f3;
	add.s32 	%r29, %r29, %r2;
	add.s32 	%r27, %r27, 1;
	setp.ne.s32 	%p4, %r27, 0;
	@%p4 bra 	$L__BB0_3;
$L__BB0_4:
	setp.lt.u32 	%p5, %r3, 3;
	@%p5 bra 	$L__BB0_7;
	mul.wide.s32 	%rd15, %r2, 4;
	shl.b32 	%r26, %r2, 2;
$L__BB0_6:
	mul.wide.s32 	%rd11, %r29, 4;
	add.s64 	%rd12, %rd3, %rd11;
	ld.global.f32 	%f4, [%rd12];
	add.s64 	%rd13, %rd2, %rd11;
	ld.global.f32 	%f5, [%rd13];
	add.f32 	%f6, %f4, %f5;
	add.s64 	%rd14, %rd1, %rd11;
	st.global.f32 	[%rd14], %f6;
	add.s64 	%rd16, %rd12, %rd15;
	ld.global.f32 	%f7, [%rd16];
	add.s64 	%rd17, %rd13, %rd15;
	ld.global.f32 	%f8, [%rd17];
	add.f32 	%f9, %f7, %f8;
	add.s64 	%rd18, %rd14, %rd15;
	st.global.f32 	[%rd18], %f9;
	add.s64 	%rd19, %rd16, %rd15;
	ld.global.f32 	%f10, [%rd19];
	add.s64 	%rd20, %rd17, %rd15;
	ld.global.f32 	%f11, [%rd20];
	add.f32 	%f12, %f10, %f11;
	add.s64 	%rd21, %rd18, %rd15;
	st.global.f32 	[%rd21], %f12;
	add.s64 	%rd22, %rd19, %rd15;
	ld.global.f32 	%f13, [%rd22];
	add.s64 	%rd23, %rd20, %rd15;
	ld.global.f32 	%f14, [%rd23];
	add.f32 	%f15, %f13, %f14;
	add.s64 	%rd24, %rd21, %rd15;
	st.global.f32 	[%rd24], %f15;
	add.s32 	%r29, %r26, %r29;
	setp.lt.s32 	%p6, %r29, %r12;
	@%p6 bra 	$L__BB0_6;
$L__BB0_7:
	ret;

}


// ===== COMPILED SASS (sm_100) =====

	.target	sm_100

	.elftype	@"ET_EXEC"


//--------------------- .note.nv.tkinfo           --------------------------
	.section	.note.nv.tkinfo,"",@"SHT_NOTE"
	.sectionflags	@"SHF_NOTE_NV_TKINFO"
	.tkinfo
        /*0018*/ 	.word	0x00000002
        /*0030*/ 	.string	""
        /*0030*/ 	.string	"ptxas"
        /*0030*/ 	.string	"Cuda compilation tools, release 13.0, V13.0.88"
        /*0030*/ 	.string	"Build cuda_13.0.r13.0/compiler.36424714_0"
        /*0030*/ 	.string	"-arch sm_100 -m 64 "



//--------------------- .note.nv.cuinfo           --------------------------
	.section	.note.nv.cuinfo,"",@"SHT_NOTE"
	.sectionflags	@"SHF_NOTE_NV_CUINFO"
        /*0018*/ 	.short	0x0002
        /*001a*/ 	.short	0x0064
        /*001c*/ 	.short	0x0082
	.zero		2


//--------------------- .nv.info                  --------------------------
	.section	.nv.info,"",@"SHT_CUDA_INFO"
	.align	4


	//----- nvinfo : EIATTR_REGCOUNT
	.align		4
        /*0000*/ 	.byte	0x04, 0x2f
        /*0002*/ 	.short	(.L_1 - .L_0)
	.align		4
.L_0:
        /*0004*/ 	.word	index@(_Z20vectorAdditionKerneliPfS_S_)
        /*0008*/ 	.word	0x0000001a


	//----- nvinfo : EIATTR_FRAME_SIZE
	.align		4
.L_1:
        /*000c*/ 	.byte	0x04, 0x11
        /*000e*/ 	.short	(.L_3 - .L_2)
	.align		4
.L_2:
        /*0010*/ 	.word	index@(_Z20vectorAdditionKerneliPfS_S_)
        /*0014*/ 	.word	0x00000000


	//----- nvinfo : EIATTR_MIN_STACK_SIZE
	.align		4
.L_3:
        /*0018*/ 	.byte	0x04, 0x12
        /*001a*/ 	.short	(.L_5 - .L_4)
	.align		4
.L_4:
        /*001c*/ 	.word	index@(_Z20vectorAdditionKerneliPfS_S_)
        /*0020*/ 	.word	0x00000000
.L_5:


//--------------------- .nv.compat                --------------------------
	.section	.nv.compat,"",@"SHT_CUDA_COMPAT_INFO"
	.align	4
        /*0000*/ 	.byte	0x02, 0x09, 0x00, 0x00, 0x02, 0x02, 0x01, 0x00, 0x02, 0x05, 0x05, 0x00, 0x03, 0x07, 0x01, 0x01
        /*0010*/ 	.byte	0x02, 0x03, 0x00, 0x00, 0x02, 0x06, 0x01, 0x00, 0x04, 0x0b, 0x08, 0x00, 0x09, 0x00, 0x00, 0x00
        /*0020*/ 	.byte	0x00, 0x00, 0x00, 0x00


//--------------------- .nv.info._Z20vectorAdditionKerneliPfS_S_ --------------------------
	.section	.nv.info._Z20vectorAdditionKerneliPfS_S_,"",@"SHT_CUDA_INFO"
	.sectionflags	@""
	.align	4


	//----- nvinfo : EIATTR_CUDA_API_VERSION
	.align		4
        /*0000*/ 	.byte	0x04, 0x37
        /*0002*/ 	.short	(.L_7 - .L_6)
.L_6:
        /*0004*/ 	.word	0x00000082


	//----- nvinfo : EIATTR_KPARAM_INFO
	.align		4
.L_7:
        /*0008*/ 	.byte	0x04, 0x17
        /*000a*/ 	.short	(.L_9 - .L_8)
.L_8:
        /*000c*/ 	.word	0x00000000
        /*0010*/ 	.short	0x0003
        /*0012*/ 	.short	0x0018
        /*0014*/ 	.byte	0x00, 0xf5, 0x21, 0x00


	//----- nvinfo : EIATTR_KPARAM_INFO
	.align		4
.L_9:
        /*0018*/ 	.byte	0x04, 0x17
        /*001a*/ 	.short	(.L_11 - .L_10)
.L_10:
        /*001c*/ 	.word	0x00000000
        /*0020*/ 	.short	0x0002
        /*0022*/ 	.short	0x0010
        /*0024*/ 	.byte	0x00, 0xf5, 0x21, 0x00


	//----- nvinfo : EIATTR_KPARAM_INFO
	.align		4
.L_11:
        /*0028*/ 	.byte	0x04, 0x17
        /*002a*/ 	.short	(.L_13 - .L_12)
.L_12:
        /*002c*/ 	.word	0x00000000
        /*0030*/ 	.short	0x0001
        /*0032*/ 	.short	0x0008
        /*0034*/ 	.byte	0x00, 0xf5, 0x21, 0x00


	//----- nvinfo : EIATTR_KPARAM_INFO
	.align		4
.L_13:
        /*0038*/ 	.byte	0x04, 0x17
        /*003a*/ 	.short	(.L_15 - .L_14)
.L_14:
        /*003c*/ 	.word	0x00000000
        /*0040*/ 	.short	0x0000
        /*0042*/ 	.short	0x0000
        /*0044*/ 	.byte	0x00, 0xf0, 0x11, 0x00


	//----- nvinfo : EIATTR_SPARSE_MMA_MASK
	.align		4
.L_15:
        /*0048*/ 	.byte	0x03, 0x50
        /*004a*/ 	.short	0x0000


	//----- nvinfo : EIATTR_MAXREG_COUNT
	.align		4
        /*004c*/ 	.byte	0x03, 0x1b
        /*004e*/ 	.short	0x00ff


	//----- nvinfo : EIATTR_MERCURY_ISA_VERSION
	.align		4
        /*0050*/ 	.byte	0x03, 0x5f
        /*0052*/ 	.short	0x0101


	//----- nvinfo : EIATTR_VRC_CTA_INIT_COUNT
	.align		4
        /*0054*/ 	.byte	0x02, 0x4a
	.zero		1
	.zero		1


	//----- nvinfo : EIATTR_EXIT_INSTR_OFFSETS
	.align		4
        /*0058*/ 	.byte	0x04, 0x1c
        /*005a*/ 	.short	(.L_17 - .L_16)


	//   ....[0]....
.L_16:
        /*005c*/ 	.word	0x00000090


	//   ....[1]....
        /*0060*/ 	.word	0x000003a0


	//   ....[2]....
        /*0064*/ 	.word	0x000005d0


	//----- nvinfo : EIATTR_CRS_STACK_SIZE
	.align		4
.L_17:
        /*0068*/ 	.byte	0x04, 0x1e
        /*006a*/ 	.short	(.L_19 - .L_18)
.L_18:
        /*006c*/ 	.word	0x00000000


	//----- nvinfo : EIATTR_CBANK_PARAM_SIZE
	.align		4
.L_19:
        /*0070*/ 	.byte	0x03, 0x19
        /*0072*/ 	.short	0x0020


	//----- nvinfo : EIATTR_PARAM_CBANK
	.align		4
        /*0074*/ 	.byte	0x04, 0x0a
        /*0076*/ 	.short	(.L_21 - .L_20)
	.align		4
.L_20:
        /*0078*/ 	.word	index@(.nv.constant0._Z20vectorAdditionKerneliPfS_S_)
        /*007c*/ 	.short	0x0380
        /*007e*/ 	.short	0x0020


	//----- nvinfo : EIATTR_SW_WAR
	.align		4
.L_21:
        /*0080*/ 	.byte	0x04, 0x36
        /*0082*/ 	.short	(.L_23 - .L_22)
.L_22:
        /*0084*/ 	.word	0x00000008
.L_23:


//--------------------- .nv.callgraph             --------------------------
	.section	.nv.callgraph,"",@"SHT_CUDA_CALLGRAPH"
	.align	4
	.sectionentsize	8
	.align		4
        /*0000*/ 	.word	0x00000000
	.align		4
        /*0004*/ 	.word	0xffffffff
	.align		4
        /*0008*/ 	.word	0x00000000
	.align		4
        /*000c*/ 	.word	0xfffffffe
	.align		4
        /*0010*/ 	.word	0x00000000
	.align		4
        /*0014*/ 	.word	0xfffffffd
	.align		4
        /*0018*/ 	.word	0x00000000
	.align		4
        /*001c*/ 	.word	0xfffffffc


//--------------------- .text._Z20vectorAdditionKerneliPfS_S_ --------------------------
	.section	.text._Z20vectorAdditionKerneliPfS_S_,"ax",@progbits
	.align	128
        .global         _Z20vectorAdditionKerneliPfS_S_
        .type           _Z20vectorAdditionKerneliPfS_S_,@function
        .size           _Z20vectorAdditionKerneliPfS_S_,(.L_x_5 - _Z20vectorAdditionKerneliPfS_S_)
        .other          _Z20vectorAdditionKerneliPfS_S_,@"STO_CUDA_ENTRY STV_DEFAULT"
_Z20vectorAdditionKerneliPfS_S_:
.text._Z20vectorAdditionKerneliPfS_S_:
[----:B------:R-:W-:Y:S01]  /*0000*/  LDC R1, c[0x0][0x37c] ;  /* 0x0000df00ff017b82 */ /* 0x000fe20000000800 */
[----:B------:R-:W0:Y:S07]  /*0010*/  S2R R3, SR_TID.X ;  /* 0x0000000000037919 */ /* 0x000e2e0000002100 */
[----:B------:R-:W0:Y:S01]  /*0020*/  S2UR UR4, SR_CTAID.X ;  /* 0x00000000000479c3 */ /* 0x000e220000002500 */
[----:B------:R-:W1:Y:S07]  /*0030*/  LDCU UR6, c[0x0][0x380] ;  /* 0x00007000ff0677ac */ /* 0x000e6e0008000800 */
[----:B------:R-:W0:Y:S01]  /*0040*/  LDC R0, c[0x0][0x360] ;  /* 0x0000d800ff007b82 */ /* 0x000e220000000800 */
[----:B------:R-:W2:Y:S01]  /*0050*/  LDCU UR5, c[0x0][0x370] ;  /* 0x00006e00ff0577ac */ /* 0x000ea20008000800 */
[----:B0-----:R-:W-:-:S02]  /*0060*/  IMAD R3, R0, UR4, R3 ;  /* 0x0000000400037c24 */ /* 0x001fc4000f8e0203 */
[----:B--2---:R-:W-:-:S03]  /*0070*/  IMAD R0, R0, UR5, RZ ;  /* 0x0000000500007c24 */ /* 0x004fc6000f8e02ff */
[----:B-1----:R-:W-:-:S13]  /*0080*/  ISETP.GE.AND P0, PT, R3, UR6, PT ;  /* 0x0000000603007c0c */ /* 0x002fda000bf06270 */
[----:B------:R-:W-:Y:S05]  /*0090*/  @P0 EXIT ;  /* 0x000000000000094d */ /* 0x000fea0003800000 */
[----:B------:R-:W0:Y:S01]  /*00a0*/  I2F.U32.RP R8, R0 ;  /* 0x0000000000087306 */ /* 0x000e220000209000 */
[----:B------:R-:W-:Y:S01]  /*00b0*/  IADD3 R2, PT, PT, R0, R3, RZ ;  /* 0x0000000300027210 */ /* 0x000fe20007ffe0ff */
[----:B------:R-:W1:Y:S01]  /*00c0*/  LDCU.64 UR4, c[0x0][0x358] ;  /* 0x00006b00ff0477ac */ /* 0x000e620008000a00 */
[----:B------:R-:W-:Y:S01]  /*00d0*/  IADD3 R9, PT, PT, RZ, -R0, RZ ;  /* 0x80000000ff097210 */ /* 0x000fe20007ffe0ff */
[----:B------:R-:W-:Y:S01]  /*00e0*/  BSSY.RECONVERGENT B0, `(.L_x_0) ;  /* 0x000002b000007945 */ /* 0x000fe20003800200 */
[C---:B------:R-:W-:Y:S02]  /*00f0*/  ISETP.GE.AND P0, PT, R2.reuse, UR6, PT ;  /* 0x0000000602007c0c */ /* 0x040fe4000bf06270 */
[----:B------:R-:W-:Y:S02]  /*0100*/  VIMNMX R7, PT, PT, R2, UR6, !PT ;  /* 0x0000000602077c48 */ /* 0x000fe4000ffe0100 */
[----:B------:R-:W-:Y:S02]  /*0110*/  SEL R6, RZ, 0x1, P0 ;  /* 0x00000001ff067807 */ /* 0x000fe40000000000 */
[----:B------:R-:W-:-:S02]  /*0120*/  ISETP.NE.U32.AND P2, PT, R0, RZ, PT ;  /* 0x000000ff0000720c */ /* 0x000fc40003f45070 */
[----:B------:R-:W-:Y:S01]  /*0130*/  IADD3 R7, PT, PT, R7, -R2, -R6 ;  /* 0x8000000207077210 */ /* 0x000fe20007ffe806 */
[----:B0-----:R-:W0:Y:S02]  /*0140*/  MUFU.RCP R8, R8 ;  /* 0x0000000800087308 */ /* 0x001e240000001000 */
[----:B0-----:R-:W-:-:S06]  /*0150*/  IADD3 R4, PT, PT, R8, 0xffffffe, RZ ;  /* 0x0ffffffe08047810 */ /* 0x001fcc0007ffe0ff */
[----:B------:R0:W2:Y:S02]  /*0160*/  F2I.FTZ.U32.TRUNC.NTZ R5, R4 ;  /* 0x0000000400057305 */ /* 0x0000a4000021f000 */
[----:B0-----:R-:W-:Y:S02]  /*0170*/  HFMA2 R4, -RZ, RZ, 0, 0 ;  /* 0x00000000ff047431 */ /* 0x001fe400000001ff */
[----:B--2---:R-:W-:-:S04]  /*0180*/  IMAD R9, R9, R5, RZ ;  /* 0x0000000509097224 */ /* 0x004fc800078e02ff */
[----:B------:R-:W-:-:S06]  /*0190*/  IMAD.HI.U32 R8, R5, R9, R4 ;  /* 0x0000000905087227 */ /* 0x000fcc00078e0004 */
[----:B------:R-:W-:-:S05]  /*01a0*/  IMAD.HI.U32 R5, R8, R7, RZ ;  /* 0x0000000708057227 */ /* 0x000fca00078e00ff */
[----:B------:R-:W-:-:S05]  /*01b0*/  IADD3 R2, PT, PT, -R5, RZ, RZ ;  /* 0x000000ff05027210 */ /* 0x000fca0007ffe1ff */
[----:B------:R-:W-:-:S05]  /*01c0*/  IMAD R7, R0, R2, R7 ;  /* 0x0000000200077224 */ /* 0x000fca00078e0207 */
[----:B------:R-:W-:-:S13]  /*01d0*/  ISETP.GE.U32.AND P0, PT, R7, R0, PT ;  /* 0x000000000700720c */ /* 0x000fda0003f06070 */
[----:B------:R-:W-:Y:S02]  /*01e0*/  @P0 IADD3 R7, PT, PT, -R0, R7, RZ ;  /* 0x0000000700070210 */ /* 0x000fe40007ffe1ff */
[----:B------:R-:W-:Y:S02]  /*01f0*/  @P0 IADD3 R5, PT, PT, R5, 0x1, RZ ;  /* 0x0000000105050810 */ /* 0x000fe40007ffe0ff */
[----:B------:R-:W-:-:S13]  /*0200*/  ISETP.GE.U32.AND P1, PT, R7, R0, PT ;  /* 0x000000000700720c */ /* 0x000fda0003f26070 */
[----:B------:R-:W-:Y:S02]  /*0210*/  @P1 IADD3 R5, PT, PT, R5, 0x1, RZ ;  /* 0x0000000105051810 */ /* 0x000fe40007ffe0ff */
[----:B------:R-:W-:-:S04]  /*0220*/  @!P2 LOP3.LUT R5, RZ, R0, RZ, 0x33, !PT ;  /* 0x00000000ff05a212 */ /* 0x000fc800078e33ff */
[----:B------:R-:W-:-:S04]  /*0230*/  IADD3 R2, PT, PT, R6, R5, RZ ;  /* 0x0000000506027210 */ /* 0x000fc80007ffe0ff */
[C---:B------:R-:W-:Y:S02]  /*0240*/  LOP3.LUT R4, R2.reuse, 0x3, RZ, 0xc0, !PT ;  /* 0x0000000302047812 */ /* 0x040fe400078ec0ff */
[----:B------:R-:W-:Y:S02]  /*0250*/  ISETP.GE.U32.AND P1, PT, R2, 0x3, PT ;  /* 0x000000030200780c */ /* 0x000fe40003f26070 */
[----:B------:R-:W-:-:S13]  /*0260*/  ISETP.NE.AND P0, PT, R4, 0x3, PT ;  /* 0x000000030400780c */ /* 0x000fda0003f05270 */
[----:B-1----:R-:W-:Y:S05]  /*0270*/  @!P0 BRA `(.L_x_1) ;  /* 0x0000000000448947 */ /* 0x002fea0003800000 */
[----:B------:R-:W0:Y:S01]  /*0280*/  LDC.64 R4, c[0x0][0x388] ;  /* 0x0000e200ff047b82 */ /* 0x000e220000000a00 */
[----:B------:R-:W-:-:S04]  /*0290*/  IADD3 R2, PT, PT, R2, 0x1, RZ ;  /* 0x0000000102027810 */ /* 0x000fc80007ffe0ff */
[----:B------:R-:W-:-:S03]  /*02a0*/  LOP3.LUT R2, R2, 0x3, RZ, 0xc0, !PT ;  /* 0x0000000302027812 */ /* 0x000fc600078ec0ff */
[----:B------:R-:W1:Y:S01]  /*02b0*/  LDC.64 R6, c[0x0][0x390] ;  /* 0x0000e400ff067b82 */ /* 0x000e620000000a00 */
[----:B------:R-:W-:-:S07]  /*02c0*/  IADD3 R2, PT, PT, -R2, RZ, RZ ;  /* 0x000000ff02027210 */ /* 0x000fce0007ffe1ff */
[----:B------:R-:W2:Y:S02]  /*02d0*/  LDC.64 R8, c[0x0][0x398] ;  /* 0x0000e600ff087b82 */ /* 0x000ea40000000a00 */
.L_x_2:
[----:B-1----:R-:W-:-:S04]  /*02e0*/  IMAD.WIDE R12, R3, 0x4, R6 ;  /* 0x00000004030c7825 */ /* 0x002fc800078e0206 */
[C---:B0-----:R-:W-:Y:S02]  /*02f0*/  IMAD.WIDE R14, R3.reuse, 0x4, R4 ;  /* 0x00000004030e7825 */ /* 0x041fe400078e0204 */
[----:B---3--:R-:W3:Y:S04]  /*0300*/  LDG.E R13, desc[UR4][R12.64] ;  /* 0x000000040c0d7981 */ /* 0x008ee8000c1e1900 */
[----:B------:R-:W3:Y:S01]  /*0310*/  LDG.E R14, desc[UR4][R14.64] ;  /* 0x000000040e0e7981 */ /* 0x000ee2000c1e1900 */
[----:B--2---:R-:W-:Y:S01]  /*0320*/  IMAD.WIDE R10, R3, 0x4, R8 ;  /* 0x00000004030a7825 */ /* 0x004fe200078e0208 */
[----:B------:R-:W-:Y:S02]  /*0330*/  IADD3 R2, PT, PT, R2, 0x1, RZ ;  /* 0x0000000102027810 */ /* 0x000fe40007ffe0ff */
[----:B------:R-:W-:-:S02]  /*0340*/  IADD3 R3, PT, PT, R0, R3, RZ ;  /* 0x0000000300037210 */ /* 0x000fc40007ffe0ff */
[----:B------:R-:W-:Y:S01]  /*0350*/  ISETP.NE.AND P0, PT, R2, RZ, PT ;  /* 0x000000ff0200720c */ /* 0x000fe20003f05270 */
[----:B---3--:R-:W-:-:S05]  /*0360*/  FADD R17, R14, R13 ;  /* 0x0000000d0e117221 */ /* 0x008fca0000000000 */
[----:B------:R3:W-:Y:S07]  /*0370*/  STG.E desc[UR4][R10.64], R17 ;  /* 0x000000110a007986 */ /* 0x0007ee000c101904 */
[----:B------:R-:W-:Y:S05]  /*0380*/  @P0 BRA `(.L_x_2) ;  /* 0xfffffffc00d40947 */ /* 0x000fea000383ffff */
.L_x_1:
[----:B------:R-:W-:Y:S05]  /*0390*/  BSYNC.RECONVERGENT B0 ;  /* 0x0000000000007941 */ /* 0x000fea0003800200 */
.L_x_0:
[----:B------:R-:W-:Y:S05]  /*03a0*/  @!P1 EXIT ;  /* 0x000000000000994d */ /* 0x000fea0003800000 */
.L_x_3:
[----:B------:R-:W3:Y:S08]  /*03b0*/  LDC.64 R4, c[0x0][0x388] ;  /* 0x0000e200ff047b82 */ /* 0x000ef00000000a00 */
[----:B------:R-:W0:Y:S01]  /*03c0*/  LDC.64 R6, c[0x0][0x390] ;  /* 0x0000e400ff067b82 */ /* 0x000e220000000a00 */
[----:B---3--:R-:W-:-:S07]  /*03d0*/  IMAD.WIDE R10, R3, 0x4, R4 ;  /* 0x00000004030a7825 */ /* 0x008fce00078e0204 */
[----:B------:R-:W1:Y:S01]  /*03e0*/  LDC.64 R4, c[0x0][0x398] ;  /* 0x0000e600ff047b82 */ /* 0x000e620000000a00 */
[----:B--2---:R-:W2:Y:S01]  /*03f0*/  LDG.E R2, desc[UR4][R10.64] ;  /* 0x000000040a027981 */ /* 0x004ea2000c1e1900 */
[----:B0-----:R-:W-:-:S05]  /*0400*/  IMAD.WIDE R12, R3, 0x4, R6 ;  /* 0x00000004030c7825 */ /* 0x001fca00078e0206 */
[----:B------:R-:W2:Y:S01]  /*0410*/  LDG.E R7, desc[UR4][R12.64] ;  /* 0x000000040c077981 */ /* 0x000ea2000c1e1900 */
[----:B-1----:R-:W-:-:S04]  /*0420*/  IMAD.WIDE R16, R3, 0x4, R4 ;  /* 0x0000000403107825 */ /* 0x002fc800078e0204 */
[----:B------:R-:W-:-:S04]  /*0430*/  IMAD.WIDE R4, R0, 0x4, R10 ;  /* 0x0000000400047825 */ /* 0x000fc800078e020a */
[----:B--2---:R-:W-:Y:S01]  /*0440*/  FADD R19, R2, R7 ;  /* 0x0000000702137221 */ /* 0x004fe20000000000 */
[----:B------:R-:W-:-:S04]  /*0450*/  IMAD.WIDE R6, R0, 0x4, R12 ;  /* 0x0000000400067825 */ /* 0x000fc800078e020c */
[----:B------:R0:W-:Y:S04]  /*0460*/  STG.E desc[UR4][R16.64], R19 ;  /* 0x0000001310007986 */ /* 0x0001e8000c101904 */
[----:B------:R-:W2:Y:S04]  /*0470*/  LDG.E R2, desc[UR4][R4.64] ;  /* 0x0000000404027981 */ /* 0x000ea8000c1e1900 */
[----:B------:R-:W2:Y:S01]  /*0480*/  LDG.E R15, desc[UR4][R6.64] ;  /* 0x00000004060f7981 */ /* 0x000ea2000c1e1900 */
[----:B------:R-:W-:-:S04]  /*0490*/  IMAD.WIDE R8, R0, 0x4, R16 ;  /* 0x0000000400087825 */ /* 0x000fc800078e0210 */
[----:B------:R-:W-:-:S04]  /*04a0*/  IMAD.WIDE R10, R0, 0x4, R4 ;  /* 0x00000004000a7825 */ /* 0x000fc800078e0204 */
[----:B------:R-:W-:-:S04]  /*04b0*/  IMAD.WIDE R12, R0, 0x4, R6 ;  /* 0x00000004000c7825 */ /* 0x000fc800078e0206 */
[----:B--2---:R-:W-:-:S05]  /*04c0*/  FADD R21, R2, R15 ;  /* 0x0000000f02157221 */ /* 0x004fca0000000000 */
        /* <DEDUP_REMOVED lines=8> */
[----:B------:R-:W1:Y:S04]  /*0550*/  LDG.E R4, desc[UR4][R4.64] ;  /* 0x0000000404047981 */ /* 0x000e68000c1e1900 */
[----:B------:R-:W1:Y:S01]  /*0560*/  LDG.E R7, desc[UR4][R6.64] ;  /* 0x0000000406077981 */ /* 0x000e62000c1e1900 */
[C---:B0-----:R-:W-:Y:S01]  /*0570*/  IMAD.WIDE R16, R0.reuse, 0x4, R14 ;  /* 0x0000000400107825 */ /* 0x041fe200078e020e */
[----:B------:R-:W-:-:S04]  /*0580*/  LEA R3, R0, R3, 0x2 ;  /* 0x0000000300037211 */ /* 0x000fc800078e10ff */
[----:B------:R-:W-:Y:S01]  /*0590*/  ISETP.GE.AND P0, PT, R3, UR6, PT ;  /* 0x0000000603007c0c */ /* 0x000fe2000bf06270 */
[----:B-1----:R-:W-:-:S05]  /*05a0*/  FADD R9, R4, R7 ;  /* 0x0000000704097221 */ /* 0x002fca0000000000 */
[----:B------:R2:W-:Y:S07]  /*05b0*/  STG.E desc[UR4][R16.64], R9 ;  /* 0x0000000910007986 */ /* 0x0005ee000c101904 */
[----:B------:R-:W-:Y:S05]  /*05c0*/  @!P0 BRA `(.L_x_3) ;  /* 0xfffffffc00788947 */ /* 0x000fea000383ffff */
[----:B------:R-:W-:Y:S05]  /*05d0*/  EXIT ;  /* 0x000000000000794d */ /* 0x000fea0003800000 */
.L_x_4:
[----:B------:R-:W-:-:S00]  /*05e0*/  BRA `(.L_x_4) ;  /* 0xfffffffc00fc7947 */ /* 0x000fc0000383ffff */
[----:B------:R-:W-:-:S00]  /*05f0*/  NOP ;  /* 0x0000000000007918 */ /* 0x000fc00000000000 */
        /* <DEDUP_REMOVED lines=8> */
.L_x_5:


//--------------------- .nv.shared.reserved.0     --------------------------
	.section	.nv.shared.reserved.0,"aw",@nobits
	.weak		__nv_reservedSMEM_offset_0_alias
	.size		__nv_reservedSMEM_offset_0_alias, 0, 64
	.other		__nv_reservedSMEM_offset_0_alias,@"STO_CUDA_RESERVED_SHARED STV_DEFAULT"
__nv_reservedSMEM_offset_0_alias:
	.zero		0
	.zero		64


//--------------------- .nv.constant0._Z20vectorAdditionKerneliPfS_S_ --------------------------
	.section	.nv.constant0._Z20vectorAdditionKerneliPfS_S_,"a",@progbits
	.sectionflags	@""
	.align	4
.nv.constant0._Z20vectorAdditionKerneliPfS_S_:
	.zero		928


//--------------------- SYMBOLS --------------------------

	.type		.nv.reservedSmem.offset0,@object
	.size		.nv.reservedSmem.offset0,0x4
